//
// Generated by NVIDIA NVVM Compiler
//
// Compiler Build ID: CL-36424714
// Cuda compilation tools, release 13.0, V13.0.88
// Based on NVVM 20.0.0
//

.version 9.0
.target sm_100
.address_size 64

	// .globl	_Z5tradePjS_S_
.global .align 4 .b8 precalc_xorwow_matrix[102400];
.global .align 4 .b8 precalc_xorwow_offset_matrix[102400];
.global .align 4 .b8 mrg32k3aM1[2304];
.global .align 4 .b8 mrg32k3aM2[2304];
.global .align 4 .b8 mrg32k3aM1SubSeq[2016];
.global .align 4 .b8 mrg32k3aM2SubSeq[2016];
.global .align 4 .b8 mrg32k3aM1Seq[2304];
.global .align 4 .b8 mrg32k3aM2Seq[2304];
.const .align 8 .b8 __cr_lgamma_table[72];

.visible .entry _Z5tradePjS_S_(
	.param .u64 .ptr .align 1 _Z5tradePjS_S__param_0,
	.param .u64 .ptr .align 1 _Z5tradePjS_S__param_1,
	.param .u64 .ptr .align 1 _Z5tradePjS_S__param_2
)
{
	.reg .pred 	%p<9>;
	.reg .b32 	%r<42>;
	.reg .b64 	%rd<18>;

	ld.param.u64 	%rd5, [_Z5tradePjS_S__param_0];
	ld.param.u64 	%rd6, [_Z5tradePjS_S__param_1];
	ld.param.u64 	%rd7, [_Z5tradePjS_S__param_2];
	cvta.to.global.u64 	%rd1, %rd6;
	cvta.to.global.u64 	%rd8, %rd7;
	mov.u32 	%r1, %tid.x;
	mul.wide.u32 	%rd9, %r1, 4;
	add.s64 	%rd2, %rd8, %rd9;
	ld.global.u32 	%r15, [%rd2];
	setp.ne.s32 	%p1, %r15, 0;
	add.s64 	%rd3, %rd1, %rd9;
	@%p1 bra 	$L__BB0_3;
	cvta.to.global.u64 	%rd10, %rd5;
	add.s64 	%rd12, %rd10, %rd9;
	ld.global.u32 	%r16, [%rd12];
	rem.u32 	%r2, -1115749450, %r16;
	add.s32 	%r17, %r2, 1;
	ld.global.u32 	%r18, [%rd3];
	sub.s32 	%r19, 21, %r18;
	rem.u32 	%r20, 1883133293, %r19;
	add.s32 	%r3, %r20, %r18;
	setp.lt.s32 	%p2, %r17, %r3;
	@%p2 bra 	$L__BB0_3;
	sub.s32 	%r21, %r2, %r3;
	add.s32 	%r22, %r21, 2;
	rem.u32 	%r23, -2074414907, %r22;
	add.s32 	%r24, %r23, %r3;
	st.global.u32 	[%rd2], %r24;
$L__BB0_3:
	bar.sync 	0;
	mov.u32 	%r4, %ntid.x;
	add.s32 	%r5, %r4, -1;
	mul.wide.u32 	%rd13, %r5, 4;
	add.s64 	%rd4, %rd1, %rd13;
	mov.b32 	%r38, 0;
$L__BB0_4:
	setp.lt.u32 	%p3, %r4, 2;
	ld.global.u32 	%r7, [%rd3];
	shr.u32 	%r26, %r7, %r38;
	and.b32  	%r8, %r26, 1;
	st.global.u32 	[%rd3], %r8;
	bar.sync 	0;
	@%p3 bra 	$L__BB0_11;
	mov.b32 	%r40, 1;
$L__BB0_6:
	setp.lt.u32 	%p4, %r1, %r40;
	@%p4 bra 	$L__BB0_8;
	sub.s32 	%r29, %r1, %r40;
	mul.wide.u32 	%rd14, %r29, 4;
	add.s64 	%rd15, %rd1, %rd14;
	ld.global.u32 	%r41, [%rd15];
$L__BB0_8:
	setp.lt.u32 	%p5, %r1, %r40;
	bar.sync 	0;
	@%p5 bra 	$L__BB0_10;
	ld.global.u32 	%r30, [%rd3];
	add.s32 	%r31, %r30, %r41;
	st.global.u32 	[%rd3], %r31;
$L__BB0_10:
	bar.sync 	0;
	shl.b32 	%r40, %r40, 1;
	setp.lt.u32 	%p6, %r40, %r4;
	@%p6 bra 	$L__BB0_6;
$L__BB0_11:
	ld.global.u32 	%r32, [%rd3];
	ld.global.u32 	%r33, [%rd4];
	bar.sync 	0;
	setp.eq.s32 	%p7, %r8, 0;
	sub.s32 	%r34, %r1, %r32;
	add.s32 	%r35, %r5, %r32;
	sub.s32 	%r36, %r35, %r33;
	selp.b32 	%r37, %r34, %r36, %p7;
	mul.wide.u32 	%rd16, %r37, 4;
	add.s64 	%rd17, %rd1, %rd16;
	st.global.u32 	[%rd17], %r7;
	bar.sync 	0;
	add.s32 	%r38, %r38, 1;
	setp.ne.s32 	%p8, %r38, 32;
	@%p8 bra 	$L__BB0_4;
	ret;

}


// ===== COMPILED SASS (sm_100) =====

	.target	sm_100

	.elftype	@"ET_EXEC"


//--------------------- .note.nv.tkinfo           --------------------------
	.section	.note.nv.tkinfo,"",@"SHT_NOTE"
	.sectionflags	@"SHF_NOTE_NV_TKINFO"
	.tkinfo
        /*0018*/ 	.word	0x00000002
        /*0030*/ 	.string	""
        /*0030*/ 	.string	"ptxas"
        /*0030*/ 	.string	"Cuda compilation tools, release 13.0, V13.0.88"
        /*0030*/ 	.string	"Build cuda_13.0.r13.0/compiler.36424714_0"
        /*0030*/ 	.string	"-arch sm_100 -m 64 "



//--------------------- .note.nv.cuinfo           --------------------------
	.section	.note.nv.cuinfo,"",@"SHT_NOTE"
	.sectionflags	@"SHF_NOTE_NV_CUINFO"
        /*0018*/ 	.short	0x0002
        /*001a*/ 	.short	0x0064
        /*001c*/ 	.short	0x0082
	.zero		2


//--------------------- .nv.info                  --------------------------
	.section	.nv.info,"",@"SHT_CUDA_INFO"
	.align	4


	//----- nvinfo : EIATTR_REGCOUNT
	.align		4
        /*0000*/ 	.byte	0x04, 0x2f
        /*0002*/ 	.short	(.L_10 - .L_9)
	.align		4
.L_9:
        /*0004*/ 	.word	index@(_Z5tradePjS_S_)
        /*0008*/ 	.word	0x00000018


	//----- nvinfo : EIATTR_FRAME_SIZE
	.align		4
.L_10:
        /*000c*/ 	.byte	0x04, 0x11
        /*000e*/ 	.short	(.L_12 - .L_11)
	.align		4
.L_11:
        /*0010*/ 	.word	index@(_Z5tradePjS_S_)
        /*0014*/ 	.word	0x00000000


	//----- nvinfo : EIATTR_MIN_STACK_SIZE
	.align		4
.L_12:
        /*0018*/ 	.byte	0x04, 0x12
        /*001a*/ 	.short	(.L_14 - .L_13)
	.align		4
.L_13:
        /*001c*/ 	.word	index@(_Z5tradePjS_S_)
        /*0020*/ 	.word	0x00000000
.L_14:


//--------------------- .nv.compat                --------------------------
	.section	.nv.compat,"",@"SHT_CUDA_COMPAT_INFO"
	.align	4
        /*0000*/ 	.byte	0x02, 0x09, 0x00, 0x00, 0x02, 0x02, 0x01, 0x00, 0x02, 0x05, 0x05, 0x00, 0x03, 0x07, 0x01, 0x01
        /*0010*/ 	.byte	0x02, 0x03, 0x00, 0x00, 0x02, 0x06, 0x01, 0x00, 0x04, 0x0b, 0x08, 0x00, 0x09, 0x00, 0x00, 0x00
        /*0020*/ 	.byte	0x00, 0x00, 0x00, 0x00


//--------------------- .nv.info._Z5tradePjS_S_   --------------------------
	.section	.nv.info._Z5tradePjS_S_,"",@"SHT_CUDA_INFO"
	.sectionflags	@""
	.align	4


	//----- nvinfo : EIATTR_CUDA_API_VERSION
	.align		4
        /*0000*/ 	.byte	0x04, 0x37
        /*0002*/ 	.short	(.L_16 - .L_15)
.L_15:
        /*0004*/ 	.word	0x00000082


	//----- nvinfo : EIATTR_KPARAM_INFO
	.align		4
.L_16:
        /*0008*/ 	.byte	0x04, 0x17
        /*000a*/ 	.short	(.L_18 - .L_17)
.L_17:
        /*000c*/ 	.word	0x00000000
        /*0010*/ 	.short	0x0002
        /*0012*/ 	.short	0x0010
        /*0014*/ 	.byte	0x00, 0xf5, 0x21, 0x00


	//----- nvinfo : EIATTR_KPARAM_INFO
	.align		4
.L_18:
        /*0018*/ 	.byte	0x04, 0x17
        /*001a*/ 	.short	(.L_20 - .L_19)
.L_19:
        /*001c*/ 	.word	0x00000000
        /*0020*/ 	.short	0x0001
        /*0022*/ 	.short	0x0008
        /*0024*/ 	.byte	0x00, 0xf5, 0x21, 0x00


	//----- nvinfo : EIATTR_KPARAM_INFO
	.align		4
.L_20:
        /*0028*/ 	.byte	0x04, 0x17
        /*002a*/ 	.short	(.L_22 - .L_21)
.L_21:
        /*002c*/ 	.word	0x00000000
        /*0030*/ 	.short	0x0000
        /*0032*/ 	.short	0x0000
        /*0034*/ 	.byte	0x00, 0xf5, 0x21, 0x00


	//----- nvinfo : EIATTR_SPARSE_MMA_MASK
	.align		4
.L_22:
        /*0038*/ 	.byte	0x03, 0x50
        /*003a*/ 	.short	0x0000


	//----- nvinfo : EIATTR_MAXREG_COUNT
	.align		4
        /*003c*/ 	.byte	0x03, 0x1b
        /*003e*/ 	.short	0x00ff


	//----- nvinfo : EIATTR_NUM_BARRIERS
	.align		4
        /*0040*/ 	.byte	0x02, 0x4c
        /*0042*/ 	.byte	0x01
	.zero		1


	//----- nvinfo : EIATTR_MERCURY_ISA_VERSION
	.align		4
        /*0044*/ 	.byte	0x03, 0x5f
        /*0046*/ 	.short	0x0101


	//----- nvinfo : EIATTR_VRC_CTA_INIT_COUNT
	.align		4
        /*0048*/ 	.byte	0x02, 0x4a
	.zero		1
	.zero		1


	//----- nvinfo : EIATTR_EXIT_INSTR_OFFSETS
	.align		4
        /*004c*/ 	.byte	0x04, 0x1c
        /*004e*/ 	.short	(.L_24 - .L_23)


	//   ....[0]....
.L_23:
        /*0050*/ 	.word	0x00000720


	//----- nvinfo : EIATTR_CRS_STACK_SIZE
	.align		4
.L_24:
        /*0054*/ 	.byte	0x04, 0x1e
        /*0056*/ 	.short	(.L_26 - .L_25)
.L_25:
        /*0058*/ 	.word	0x00000000


	//----- nvinfo : EIATTR_CBANK_PARAM_SIZE
	.align		4
.L_26:
        /*005c*/ 	.byte	0x03, 0x19
        /*005e*/ 	.short	0x0018


	//----- nvinfo : EIATTR_PARAM_CBANK
	.align		4
        /*0060*/ 	.byte	0x04, 0x0a
        /*0062*/ 	.short	(.L_28 - .L_27)
	.align		4
.L_27:
        /*0064*/ 	.word	index@(.nv.constant0._Z5tradePjS_S_)
        /*0068*/ 	.short	0x0380
        /*006a*/ 	.short	0x0018


	//----- nvinfo : EIATTR_SW_WAR
	.align		4
.L_28:
        /*006c*/ 	.byte	0x04, 0x36
        /*006e*/ 	.short	(.L_30 - .L_29)
.L_29:
        /*0070*/ 	.word	0x00000008
.L_30:


//--------------------- .nv.callgraph             --------------------------
	.section	.nv.callgraph,"",@"SHT_CUDA_CALLGRAPH"
	.align	4
	.sectionentsize	8
	.align		4
        /*0000*/ 	.word	0x00000000
	.align		4
        /*0004*/ 	.word	0xffffffff
	.align		4
        /*0008*/ 	.word	0x00000000
	.align		4
        /*000c*/ 	.word	0xfffffffe
	.align		4
        /*0010*/ 	.word	0x00000000
	.align		4
        /*0014*/ 	.word	0xfffffffd
	.align		4
        /*0018*/ 	.word	0x00000000
	.align		4
        /*001c*/ 	.word	0xfffffffc


//--------------------- .nv.constant4             --------------------------
	.section	.nv.constant4,"a",@progbits
	.align	8
	.align		8
.nv.constant4:
        /*0000*/ 	.dword	precalc_xorwow_matrix
	.align		8
        /*0008*/ 	.dword	precalc_xorwow_offset_matrix
	.align		8
        /*0010*/ 	.dword	mrg32k3aM1
	.align		8
        /*0018*/ 	.dword	mrg32k3aM2
	.align		8
        /*0020*/ 	.dword	mrg32k3aM1SubSeq
	.align		8
        /*0028*/ 	.dword	mrg32k3aM2SubSeq
	.align		8
        /*0030*/ 	.dword	mrg32k3aM1Seq
	.align		8
        /*0038*/ 	.dword	mrg32k3aM2Seq


//--------------------- .nv.constant3             --------------------------
	.section	.nv.constant3,"a",@progbits
	.align	8
.nv.constant3:
	.type		__cr_lgamma_table,@object
	.size		__cr_lgamma_table,(.L_8 - __cr_lgamma_table)
__cr_lgamma_table:
        /*0000*/ 	.byte	0x00, 0x00, 0x00, 0x00, 0x00, 0x00, 0x00, 0x00, 0x00, 0x00, 0x00, 0x00, 0x00, 0x00, 0x00, 0x00
        /*0010*/ 	.byte	0xef, 0x39, 0xfa, 0xfe, 0x42, 0x2e, 0xe6, 0x3f, 0x02, 0x20, 0x2a, 0xfa, 0x0b, 0xab, 0xfc, 0x3f
        /*0020*/ 	.byte	0xf9, 0x2c, 0x92, 0x7c, 0xa7, 0x6c, 0x09, 0x40, 0xc9, 0x79, 0x44, 0x3c, 0x64, 0x26, 0x13, 0x40
        /*0030*/ 	.byte	0xca, 0x01, 0xcf, 0x3a, 0x27, 0x51, 0x1a, 0x40, 0x30, 0xcc, 0x2d, 0xf3, 0xe1, 0x0c, 0x21, 0x40
        /*0040*/ 	.byte	0x0d, 0xb7, 0xfc, 0x82, 0x8e, 0x35, 0x25, 0x40
.L_8:


//--------------------- .text._Z5tradePjS_S_      --------------------------
	.section	.text._Z5tradePjS_S_,"ax",@progbits
	.align	128
        .global         _Z5tradePjS_S_
        .type           _Z5tradePjS_S_,@function
        .size           _Z5tradePjS_S_,(.L_x_6 - _Z5tradePjS_S_)
        .other          _Z5tradePjS_S_,@"STO_CUDA_ENTRY STV_DEFAULT"
_Z5tradePjS_S_:
.text._Z5tradePjS_S_:
[----:B------:R-:W-:Y:S01]  /*0000*/  LDC R1, c[0x0][0x37c] ;  /* 0x0000df00ff017b82 */ /* 0x000fe20000000800 */
[----:B------:R-:W0:Y:S07]  /*0010*/  S2R R0, SR_TID.X ;  /* 0x0000000000007919 */ /* 0x000e2e0000002100 */
[----:B------:R-:W0:Y:S01]  /*0020*/  LDC.64 R6, c[0x0][0x390] ;  /* 0x0000e400ff067b82 */ /* 0x000e220000000a00 */
[----:B------:R-:W1:Y:S07]  /*0030*/  LDCU.64 UR6, c[0x0][0x358] ;  /* 0x00006b00ff0677ac */ /* 0x000e6e0008000a00 */
[----:B------:R-:W2:Y:S01]  /*0040*/  LDC.64 R8, c[0x0][0x388] ;  /* 0x0000e200ff087b82 */ /* 0x000ea20000000a00 */
[----:B0-----:R-:W-:-:S05]  /*0050*/  IMAD.WIDE.U32 R6, R0, 0x4, R6 ;  /* 0x0000000400067825 */ /* 0x001fca00078e0006 */
[----:B-1----:R-:W3:Y:S02]  /*0060*/  LDG.E R2, desc[UR6][R6.64] ;  /* 0x0000000606027981 */ /* 0x002ee4000c1e1900 */
[----:B------:R-:W0:Y:S01]  /*0070*/  LDC R4, c[0x0][0x360] ;  /* 0x0000d800ff047b82 */ /* 0x000e220000000800 */
[----:B------:R-:W-:Y:S01]  /*0080*/  BSSY.RECONVERGENT B0, `(.L_x_0) ;  /* 0x0000043000007945 */ /* 0x000fe20003800200 */
[----:B---3--:R-:W-:Y:S01]  /*0090*/  ISETP.NE.AND P0, PT, R2, RZ, PT ;  /* 0x000000ff0200720c */ /* 0x008fe20003f05270 */
[----:B--2---:R-:W-:-:S12]  /*00a0*/  IMAD.WIDE.U32 R2, R0, 0x4, R8 ;  /* 0x0000000400027825 */ /* 0x004fd800078e0008 */
[----:B0-----:R-:W-:Y:S05]  /*00b0*/  @P0 BRA `(.L_x_1) ;  /* 0x0000000000fc0947 */ /* 0x001fea0003800000 */
[----:B------:R-:W0:Y:S01]  /*00c0*/  LDC.64 R16, c[0x0][0x380] ;  /* 0x0000e000ff107b82 */ /* 0x000e220000000a00 */
[----:B------:R-:W2:Y:S01]  /*00d0*/  LDG.E R5, desc[UR6][R2.64] ;  /* 0x0000000602057981 */ /* 0x000ea2000c1e1900 */
[----:B0-----:R-:W-:-:S05]  /*00e0*/  IMAD.WIDE.U32 R16, R0, 0x4, R16 ;  /* 0x0000000400107825 */ /* 0x001fca00078e0010 */
[----:B------:R-:W3:Y:S01]  /*00f0*/  LDG.E R11, desc[UR6][R16.64] ;  /* 0x00000006100b7981 */ /* 0x000ee2000c1e1900 */
[----:B--2---:R-:W-:-:S04]  /*0100*/  IADD3 R10, PT, PT, -R5, 0x15, RZ ;  /* 0x00000015050a7810 */ /* 0x004fc80007ffe1ff */
[----:B------:R-:W0:Y:S01]  /*0110*/  I2F.U32.RP R19, R10 ;  /* 0x0000000a00137306 */ /* 0x000e220000209000 */
[----:B------:R-:W-:Y:S02]  /*0120*/  IADD3 R21, PT, PT, RZ, -R10, RZ ;  /* 0x8000000aff157210 */ /* 0x000fe40007ffe0ff */
[----:B------:R-:W-:-:S05]  /*0130*/  ISETP.NE.U32.AND P3, PT, R10, RZ, PT ;  /* 0x000000ff0a00720c */ /* 0x000fca0003f65070 */
[----:B0-----:R-:W0:Y:S08]  /*0140*/  MUFU.RCP R19, R19 ;  /* 0x0000001300137308 */ /* 0x001e300000001000 */
[----:B---3--:R-:W1:Y:S01]  /*0150*/  I2F.U32.RP R18, R11 ;  /* 0x0000000b00127306 */ /* 0x008e620000209000 */
[----:B------:R-:W-:Y:S02]  /*0160*/  IMAD.MOV R17, RZ, RZ, -R11 ;  /* 0x000000ffff117224 */ /* 0x000fe400078e0a0b */
[----:B0-----:R-:W-:-:S05]  /*0170*/  VIADD R12, R19, 0xffffffe ;  /* 0x0ffffffe130c7836 */ /* 0x001fca0000000000 */
[----:B------:R0:W2:Y:S08]  /*0180*/  F2I.FTZ.U32.TRUNC.NTZ R13, R12 ;  /* 0x0000000c000d7305 */ /* 0x0000b0000021f000 */
[----:B-1----:R-:W1:Y:S01]  /*0190*/  MUFU.RCP R18, R18 ;  /* 0x0000001200127308 */ /* 0x002e620000001000 */
[----:B0-----:R-:W-:Y:S02]  /*01a0*/  IMAD.MOV.U32 R12, RZ, RZ, RZ ;  /* 0x000000ffff0c7224 */ /* 0x001fe400078e00ff */
[----:B--2---:R-:W-:-:S04]  /*01b0*/  IMAD R21, R21, R13, RZ ;  /* 0x0000000d15157224 */ /* 0x004fc800078e02ff */
[----:B------:R-:W-:-:S04]  /*01c0*/  IMAD.HI.U32 R13, R13, R21, R12 ;  /* 0x000000150d0d7227 */ /* 0x000fc800078e000c */
[----:B-1----:R-:W-:Y:S02]  /*01d0*/  VIADD R14, R18, 0xffffffe ;  /* 0x0ffffffe120e7836 */ /* 0x002fe40000000000 */
[----:B------:R-:W-:Y:S02]  /*01e0*/  IMAD.HI.U32 R13, R13, 0x703e556d, RZ ;  /* 0x703e556d0d0d7827 */ /* 0x000fe400078e00ff */
[----:B------:R0:W1:Y:S02]  /*01f0*/  F2I.FTZ.U32.TRUNC.NTZ R15, R14 ;  /* 0x0000000e000f7305 */ /* 0x000064000021f000 */
[----:B------:R-:W-:-:S04]  /*0200*/  IMAD.MOV R13, RZ, RZ, -R13 ;  /* 0x000000ffff0d7224 */ /* 0x000fc800078e0a0d */
[----:B------:R-:W-:Y:S02]  /*0210*/  IMAD R13, R10, R13, 0x703e556d ;  /* 0x703e556d0a0d7424 */ /* 0x000fe400078e020d */
[----:B0-----:R-:W-:-:S03]  /*0220*/  HFMA2 R14, -RZ, RZ, 0, 0 ;  /* 0x00000000ff0e7431 */ /* 0x001fc600000001ff */
[----:B------:R-:W-:Y:S01]  /*0230*/  ISETP.GE.U32.AND P1, PT, R13, R10, PT ;  /* 0x0000000a0d00720c */ /* 0x000fe20003f26070 */
[----:B-1----:R-:W-:-:S04]  /*0240*/  IMAD R17, R17, R15, RZ ;  /* 0x0000000f11117224 */ /* 0x002fc800078e02ff */
[----:B------:R-:W-:-:S08]  /*0250*/  IMAD.HI.U32 R15, R15, R17, R14 ;  /* 0x000000110f0f7227 */ /* 0x000fd000078e000e */
[----:B------:R-:W-:Y:S01]  /*0260*/  @P1 IADD3 R13, PT, PT, -R10, R13, RZ ;  /* 0x0000000d0a0d1210 */ /* 0x000fe20007ffe1ff */
[----:B------:R-:W-:Y:S01]  /*0270*/  IMAD.HI.U32 R15, R15, -0x4280fc4a, RZ ;  /* 0xbd7f03b60f0f7827 */ /* 0x000fe200078e00ff */
[----:B------:R-:W-:Y:S02]  /*0280*/  ISETP.NE.U32.AND P1, PT, R11, RZ, PT ;  /* 0x000000ff0b00720c */ /* 0x000fe40003f25070 */
[----:B------:R-:W-:Y:S01]  /*0290*/  ISETP.GE.U32.AND P2, PT, R13, R10, PT ;  /* 0x0000000a0d00720c */ /* 0x000fe20003f46070 */
[----:B------:R-:W-:-:S04]  /*02a0*/  IMAD.MOV R12, RZ, RZ, -R15 ;  /* 0x000000ffff0c7224 */ /* 0x000fc800078e0a0f */
[----:B------:R-:W-:-:S05]  /*02b0*/  IMAD R12, R11, R12, -0x4280fc4a ;  /* 0xbd7f03b60b0c7424 */ /* 0x000fca00078e020c */
[----:B------:R-:W-:-:S03]  /*02c0*/  ISETP.GE.U32.AND P0, PT, R12, R11, PT ;  /* 0x0000000b0c00720c */ /* 0x000fc60003f06070 */
[----:B------:R-:W-:Y:S02]  /*02d0*/  @P2 IADD3 R13, PT, PT, -R10, R13, RZ ;  /* 0x0000000d0a0d2210 */ /* 0x000fe40007ffe1ff */
[----:B------:R-:W-:-:S04]  /*02e0*/  @!P3 LOP3.LUT R13, RZ, R10, RZ, 0x33, !PT ;  /* 0x0000000aff0db212 */ /* 0x000fc800078e33ff */
[----:B------:R-:W-:-:S04]  /*02f0*/  IADD3 R13, PT, PT, R5, R13, RZ ;  /* 0x0000000d050d7210 */ /* 0x000fc80007ffe0ff */
[----:B------:R-:W-:-:S05]  /*0300*/  @P0 IMAD.IADD R12, R12, 0x1, -R11 ;  /* 0x000000010c0c0824 */ /* 0x000fca00078e0a0b */
[----:B------:R-:W-:-:S13]  /*0310*/  ISETP.GE.U32.AND P0, PT, R12, R11, PT ;  /* 0x0000000b0c00720c */ /* 0x000fda0003f06070 */
[----:B------:R-:W-:Y:S01]  /*0320*/  @P0 IMAD.IADD R12, R12, 0x1, -R11 ;  /* 0x000000010c0c0824 */ /* 0x000fe200078e0a0b */
[----:B------:R-:W-:-:S05]  /*0330*/  @!P1 LOP3.LUT R12, RZ, R11, RZ, 0x33, !PT ;  /* 0x0000000bff0c9212 */ /* 0x000fca00078e33ff */
[----:B------:R-:W-:-:S05]  /*0340*/  VIADD R5, R12, 0x1 ;  /* 0x000000010c057836 */ /* 0x000fca0000000000 */
[----:B------:R-:W-:-:S13]  /*0350*/  ISETP.GE.AND P0, PT, R5, R13, PT ;  /* 0x0000000d0500720c */ /* 0x000fda0003f06270 */
[----:B------:R-:W-:Y:S05]  /*0360*/  @!P0 BRA `(.L_x_1) ;  /* 0x0000000000508947 */ /* 0x000fea0003800000 */
[----:B------:R-:W-:-:S04]  /*0370*/  IADD3 R12, PT, PT, R12, 0x2, -R13 ;  /* 0x000000020c0c7810 */ /* 0x000fc80007ffe80d */
[----:B------:R-:W0:Y:S01]  /*0380*/  I2F.U32.RP R5, R12 ;  /* 0x0000000c00057306 */ /* 0x000e220000209000 */
[----:B------:R-:W-:Y:S01]  /*0390*/  IMAD.MOV R15, RZ, RZ, -R12 ;  /* 0x000000ffff0f7224 */ /* 0x000fe200078e0a0c */
[----:B------:R-:W-:-:S06]  /*03a0*/  ISETP.NE.U32.AND P1, PT, R12, RZ, PT ;  /* 0x000000ff0c00720c */ /* 0x000fcc0003f25070 */
[----:B0-----:R-:W0:Y:S02]  /*03b0*/  MUFU.RCP R5, R5 ;  /* 0x0000000500057308 */ /* 0x001e240000001000 */
[----:B0-----:R-:W-:-:S06]  /*03c0*/  IADD3 R10, PT, PT, R5, 0xffffffe, RZ ;  /* 0x0ffffffe050a7810 */ /* 0x001fcc0007ffe0ff */
[----:B------:R0:W1:Y:S02]  /*03d0*/  F2I.FTZ.U32.TRUNC.NTZ R11, R10 ;  /* 0x0000000a000b7305 */ /* 0x000064000021f000 */
[----:B0-----:R-:W-:Y:S01]  /*03e0*/  MOV R10, RZ ;  /* 0x000000ff000a7202 */ /* 0x001fe20000000f00 */
[----:B-1----:R-:W-:-:S04]  /*03f0*/  IMAD R15, R15, R11, RZ ;  /* 0x0000000b0f0f7224 */ /* 0x002fc800078e02ff */
[----:B------:R-:W-:-:S06]  /*0400*/  IMAD.HI.U32 R11, R11, R15, R10 ;  /* 0x0000000f0b0b7227 */ /* 0x000fcc00078e000a */
[----:B------:R-:W-:-:S04]  /*0410*/  IMAD.HI.U32 R11, R11, -0x7ba50f3b, RZ ;  /* 0x845af0c50b0b7827 */ /* 0x000fc800078e00ff */
[----:B------:R-:W-:-:S04]  /*0420*/  IMAD.MOV R11, RZ, RZ, -R11 ;  /* 0x000000ffff0b7224 */ /* 0x000fc800078e0a0b */
[----:B------:R-:W-:-:S05]  /*0430*/  IMAD R11, R12, R11, -0x7ba50f3b ;  /* 0x845af0c50c0b7424 */ /* 0x000fca00078e020b */
[----:B------:R-:W-:-:S13]  /*0440*/  ISETP.GE.U32.AND P0, PT, R11, R12, PT ;  /* 0x0000000c0b00720c */ /* 0x000fda0003f06070 */
[----:B------:R-:W-:-:S04]  /*0450*/  @P0 IADD3 R11, PT, PT, -R12, R11, RZ ;  /* 0x0000000b0c0b0210 */ /* 0x000fc80007ffe1ff */
[----:B------:R-:W-:-:S13]  /*0460*/  ISETP.GE.U32.AND P0, PT, R11, R12, PT ;  /* 0x0000000c0b00720c */ /* 0x000fda0003f06070 */
[----:B------:R-:W-:Y:S01]  /*0470*/  @P0 IMAD.IADD R11, R11, 0x1, -R12 ;  /* 0x000000010b0b0824 */ /* 0x000fe200078e0a0c */
[----:B------:R-:W-:-:S04]  /*0480*/  @!P1 LOP3.LUT R11, RZ, R12, RZ, 0x33, !PT ;  /* 0x0000000cff0b9212 */ /* 0x000fc800078e33ff */
[----:B------:R-:W-:-:S05]  /*0490*/  IADD3 R11, PT, PT, R13, R11, RZ ;  /* 0x0000000b0d0b7210 */ /* 0x000fca0007ffe0ff */
[----:B------:R0:W-:Y:S02]  /*04a0*/  STG.E desc[UR6][R6.64], R11 ;  /* 0x0000000b06007986 */ /* 0x0001e4000c101906 */
.L_x_1:
[----:B------:R-:W-:Y:S05]  /*04b0*/  BSYNC.RECONVERGENT B0 ;  /* 0x0000000000007941 */ /* 0x000fea0003800200 */
.L_x_0:
[----:B------:R-:W-:Y:S01]  /*04c0*/  BAR.SYNC.DEFER_BLOCKING 0x0 ;  /* 0x0000000000007b1d */ /* 0x000fe20000010000 */
[----:B------:R-:W-:-:S04]  /*04d0*/  VIADD R5, R4, 0xffffffff ;  /* 0xffffffff04057836 */ /* 0x000fc80000000000 */
[----:B------:R-:W-:Y:S01]  /*04e0*/  IMAD.WIDE.U32 R8, R5, 0x4, R8 ;  /* 0x0000000405087825 */ /* 0x000fe200078e0008 */
[----:B------:R-:W-:-:S06]  /*04f0*/  UMOV UR4, URZ ;  /* 0x000000ff00047c82 */ /* 0x000fcc0008000000 */
.L_x_4:
[----:B01----:R-:W2:Y:S01]  /*0500*/  LDG.E R11, desc[UR6][R2.64] ;  /* 0x00000006020b7981 */ /* 0x003ea2000c1e1900 */
[----:B------:R-:W-:Y:S02]  /*0510*/  ISETP.GE.U32.AND P0, PT, R4, 0x2, PT ;  /* 0x000000020400780c */ /* 0x000fe40003f06070 */
[----:B--2---:R-:W-:-:S04]  /*0520*/  SHF.R.U32.HI R6, RZ, UR4, R11 ;  /* 0x00000004ff067c19 */ /* 0x004fc8000801160b */
[----:B------:R-:W-:-:S05]  /*0530*/  LOP3.LUT R15, R6, 0x1, RZ, 0xc0, !PT ;  /* 0x00000001060f7812 */ /* 0x000fca00078ec0ff */
[----:B------:R0:W-:Y:S01]  /*0540*/  STG.E desc[UR6][R2.64], R15 ;  /* 0x0000000f02007986 */ /* 0x0001e2000c101906 */
[----:B------:R-:W-:Y:S06]  /*0550*/  BAR.SYNC.DEFER_BLOCKING 0x0 ;  /* 0x0000000000007b1d */ /* 0x000fec0000010000 */
[----:B------:R-:W-:Y:S05]  /*0560*/  @!P0 BRA `(.L_x_2) ;  /* 0x0000000000388947 */ /* 0x000fea0003800000 */
[----:B------:R-:W-:-:S05]  /*0570*/  UMOV UR5, 0x1 ;  /* 0x0000000100057882 */ /* 0x000fca0000000000 */
.L_x_3:
[----:B------:R-:W-:-:S13]  /*0580*/  ISETP.GE.U32.AND P0, PT, R0, UR5, PT ;  /* 0x0000000500007c0c */ /* 0x000fda000bf06070 */
[----:B------:R-:W1:Y:S01]  /*0590*/  @P0 LDC.64 R6, c[0x0][0x388] ;  /* 0x0000e200ff060b82 */ /* 0x000e620000000a00 */
[----:B------:R-:W-:-:S05]  /*05a0*/  @P0 IADD3 R13, PT, PT, R0, -UR5, RZ ;  /* 0x80000005000d0c10 */ /* 0x000fca000fffe0ff */
[----:B-1----:R-:W-:-:S05]  /*05b0*/  @P0 IMAD.WIDE.U32 R6, R13, 0x4, R6 ;  /* 0x000000040d060825 */ /* 0x002fca00078e0006 */
[----:B------:R-:W2:Y:S01]  /*05c0*/  @P0 LDG.E R10, desc[UR6][R6.64] ;  /* 0x00000006060a0981 */ /* 0x000ea2000c1e1900 */
[----:B------:R-:W-:Y:S06]  /*05d0*/  BAR.SYNC.DEFER_BLOCKING 0x0 ;  /* 0x0000000000007b1d */ /* 0x000fec0000010000 */
[----:B------:R-:W2:Y:S01]  /*05e0*/  @P0 LDG.E R13, desc[UR6][R2.64] ;  /* 0x00000006020d0981 */ /* 0x000ea2000c1e1900 */
[----:B------:R-:W-:Y:S01]  /*05f0*/  USHF.L.U32 UR5, UR5, 0x1, URZ ;  /* 0x0000000105057899 */ /* 0x000fe200080006ff */
[----:B--2---:R-:W-:-:S05]  /*0600*/  @P0 IMAD.IADD R13, R10, 0x1, R13 ;  /* 0x000000010a0d0824 */ /* 0x004fca00078e020d */
[----:B------:R1:W-:Y:S01]  /*0610*/  @P0 STG.E desc[UR6][R2.64], R13 ;  /* 0x0000000d02000986 */ /* 0x0003e2000c101906 */
[----:B------:R-:W-:Y:S01]  /*0620*/  BAR.SYNC.DEFER_BLOCKING 0x0 ;  /* 0x0000000000007b1d */ /* 0x000fe20000010000 */
[----:B------:R-:W-:-:S13]  /*0630*/  ISETP.LE.U32.AND P0, PT, R4, UR5, PT ;  /* 0x0000000504007c0c */ /* 0x000fda000bf03070 */
[----:B-1----:R-:W-:Y:S05]  /*0640*/  @!P0 BRA `(.L_x_3) ;  /* 0xfffffffc00cc8947 */ /* 0x002fea000383ffff */
.L_x_2:
[----:B------:R-:W2:Y:S01]  /*0650*/  LDG.E R12, desc[UR6][R2.64] ;  /* 0x00000006020c7981 */ /* 0x000ea2000c1e1900 */
[----:B------:R-:W1:Y:S03]  /*0660*/  LDC.64 R6, c[0x0][0x388] ;  /* 0x0000e200ff067b82 */ /* 0x000e660000000a00 */
[----:B------:R-:W2:Y:S05]  /*0670*/  LDG.E R13, desc[UR6][R8.64] ;  /* 0x00000006080d7981 */ /* 0x000eaa000c1e1900 */
[----:B------:R-:W-:Y:S01]  /*0680*/  BAR.SYNC.DEFER_BLOCKING 0x0 ;  /* 0x0000000000007b1d */ /* 0x000fe20000010000 */
[----:B------:R-:W-:Y:S01]  /*0690*/  ISETP.NE.AND P0, PT, R15, RZ, PT ;  /* 0x000000ff0f00720c */ /* 0x000fe20003f05270 */
[----:B------:R-:W-:-:S04]  /*06a0*/  UIADD3 UR4, UPT, UPT, UR4, 0x1, URZ ;  /* 0x0000000104047890 */ /* 0x000fc8000fffe0ff */
[----:B------:R-:W-:Y:S01]  /*06b0*/  UISETP.NE.AND UP0, UPT, UR4, 0x20, UPT ;  /* 0x000000200400788c */ /* 0x000fe2000bf05270 */
[----:B--2---:R-:W-:-:S07]  /*06c0*/  IADD3 R13, PT, PT, -R13, R5, R12 ;  /* 0x000000050d0d7210 */ /* 0x004fce0007ffe10c */
[----:B------:R-:W-:-:S05]  /*06d0*/  @!P0 IADD3 R13, PT, PT, -R12, R0, RZ ;  /* 0x000000000c0d8210 */ /* 0x000fca0007ffe1ff */
[----:B-1----:R-:W-:-:S05]  /*06e0*/  IMAD.WIDE.U32 R6, R13, 0x4, R6 ;  /* 0x000000040d067825 */ /* 0x002fca00078e0006 */
[----:B------:R1:W-:Y:S01]  /*06f0*/  STG.E desc[UR6][R6.64], R11 ;  /* 0x0000000b06007986 */ /* 0x0003e2000c101906 */
[----:B------:R-:W-:Y:S06]  /*0700*/  BAR.SYNC.DEFER_BLOCKING 0x0 ;  /* 0x0000000000007b1d */ /* 0x000fec0000010000 */
[----:B------:R-:W-:Y:S05]  /*0710*/  BRA.U UP0, `(.L_x_4) ;  /* 0xfffffffd00787547 */ /* 0x000fea000b83ffff */
[----:B------:R-:W-:Y:S05]  /*0720*/  EXIT ;  /* 0x000000000000794d */ /* 0x000fea0003800000 */
.L_x_5:
[----:B------:R-:W-:-:S00]  /*0730*/  BRA `(.L_x_5) ;  /* 0xfffffffc00fc7947 */ /* 0x000fc0000383ffff */
[----:B------:R-:W-:-:S00]  /*0740*/  NOP ;  /* 0x0000000000007918 */ /* 0x000fc00000000000 */
        /* <DEDUP_REMOVED lines=11> */
.L_x_6:


//--------------------- .nv.global.init           --------------------------
	.section	.nv.global.init,"aw",@progbits
	.align	4
.nv.global.init:
	.type		mrg32k3aM1SubSeq,@object
	.size		mrg32k3aM1SubSeq,(mrg32k3aM2SubSeq - mrg32k3aM1SubSeq)
mrg32k3aM1SubSeq:
        /*0000*/ 	.byte	0x0b, 0xcc, 0xee, 0x04, 0x73, 0x29, 0x8b, 0x6f, 0xf6, 0x53, 0x03, 0xf6, 0x23, 0xf6, 0xea, 0xda
        /* <DEDUP_REMOVED lines=125> */
	.type		mrg32k3aM2SubSeq,@object
	.size		mrg32k3aM2SubSeq,(mrg32k3aM1 - mrg32k3aM2SubSeq)
mrg32k3aM2SubSeq:
        /* <DEDUP_REMOVED lines=126> */
	.type		mrg32k3aM1,@object
	.size		mrg32k3aM1,(mrg32k3aM1Seq - mrg32k3aM1)
mrg32k3aM1:
        /* <DEDUP_REMOVED lines=144> */
	.type		mrg32k3aM1Seq,@object
	.size		mrg32k3aM1Seq,(mrg32k3aM2 - mrg32k3aM1Seq)
mrg32k3aM1Seq:
        /* <DEDUP_REMOVED lines=144> */
	.type		mrg32k3aM2,@object
	.size		mrg32k3aM2,(mrg32k3aM2Seq - mrg32k3aM2)
mrg32k3aM2:
        /* <DEDUP_REMOVED lines=144> */
	.type		mrg32k3aM2Seq,@object
	.size		mrg32k3aM2Seq,(precalc_xorwow_matrix - mrg32k3aM2Seq)
mrg32k3aM2Seq:
        /* <DEDUP_REMOVED lines=144> */
	.type		precalc_xorwow_matrix,@object
	.size		precalc_xorwow_matrix,(precalc_xorwow_offset_matrix - precalc_xorwow_matrix)
precalc_xorwow_matrix:
        /* <DEDUP_REMOVED lines=6400> */
	.type		precalc_xorwow_offset_matrix,@object
	.size		precalc_xorwow_offset_matrix,(.L_1 - precalc_xorwow_offset_matrix)
precalc_xorwow_offset_matrix:
        /* <DEDUP_REMOVED lines=6400> */
.L_1:


//--------------------- .nv.shared.reserved.0     --------------------------
	.section	.nv.shared.reserved.0,"aw",@nobits
	.weak		__nv_reservedSMEM_offset_0_alias
	.size		__nv_reservedSMEM_offset_0_alias, 0, 64
	.other		__nv_reservedSMEM_offset_0_alias,@"STO_CUDA_RESERVED_SHARED STV_DEFAULT"
__nv_reservedSMEM_offset_0_alias:
	.zero		0
	.zero		64


//--------------------- .nv.constant0._Z5tradePjS_S_ --------------------------
	.section	.nv.constant0._Z5tradePjS_S_,"a",@progbits
	.sectionflags	@""
	.align	4
.nv.constant0._Z5tradePjS_S_:
	.zero		920


//--------------------- SYMBOLS --------------------------

	.type		.nv.reservedSmem.offset0,@object
	.size		.nv.reservedSmem.offset0,0x4
